	.headerflags	@"EF_CUDA_TEXMODE_UNIFIED EF_CUDA_64BIT_ADDRESS EF_CUDA_ACCELERATORS EF_CUDA_SM90 EF_CUDA_VIRTUAL_SM(EF_CUDA_SM90)"
	.elftype	@"ET_EXEC"


//--------------------- .nv.info                  --------------------------
	.section	.nv.info,"",@"SHT_CUDA_INFO"
	.align	4


	//----- nvinfo : EIATTR_REGCOUNT
	.align		4
        /*0000*/ 	.byte	0x04, 0x2f
        /*0002*/ 	.short	(.L_1 - .L_0)
	.align		4
.L_0:
        /*0004*/ 	.word	index@(triton_poi_fused_cat_constant_pad_nd_0)
        /*0008*/ 	.word	0x0000000f


	//----- nvinfo : EIATTR_MIN_STACK_SIZE
	.align		4
.L_1:
        /*000c*/ 	.byte	0x04, 0x12
        /*000e*/ 	.short	(.L_3 - .L_2)
	.align		4
.L_2:
        /*0010*/ 	.word	index@(triton_poi_fused_cat_constant_pad_nd_0)
        /*0014*/ 	.word	0x00000000


	//----- nvinfo : EIATTR_FRAME_SIZE
	.align		4
.L_3:
        /*0018*/ 	.byte	0x04, 0x11
        /*001a*/ 	.short	(.L_5 - .L_4)
	.align		4
.L_4:
        /*001c*/ 	.word	index@(triton_poi_fused_cat_constant_pad_nd_0)
        /*0020*/ 	.word	0x00000000


	//----- nvinfo : EIATTR_MIN_STACK_SIZE
	.align		4
.L_5:
        /*0024*/ 	.byte	0x04, 0x12
        /*0026*/ 	.short	(.L_7 - .L_6)
	.align		4
.L_6:
        /*0028*/ 	.word	index@(triton_poi_fused_cat_constant_pad_nd_0)
        /*002c*/ 	.word	0x00000000
.L_7:


//--------------------- .nv.info.triton_poi_fused_cat_constant_pad_nd_0 --------------------------
	.section	.nv.info.triton_poi_fused_cat_constant_pad_nd_0,"",@"SHT_CUDA_INFO"
	.sectionflags	@""
	.align	4


	//----- nvinfo : EIATTR_CUDA_API_VERSION
	.align		4
        /*0000*/ 	.byte	0x04, 0x37
        /*0002*/ 	.short	(.L_9 - .L_8)
.L_8:
        /*0004*/ 	.word	0x0000007c


	//----- nvinfo : EIATTR_KPARAM_INFO
	.align		4
.L_9:
        /*0008*/ 	.byte	0x04, 0x17
        /*000a*/ 	.short	(.L_11 - .L_10)
.L_10:
        /*000c*/ 	.word	0x00000000
        /*0010*/ 	.short	0x0002
        /*0012*/ 	.short	0x0010
        /*0014*/ 	.byte	0x00, 0xf0, 0x11, 0x00


	//----- nvinfo : EIATTR_KPARAM_INFO
	.align		4
.L_11:
        /*0018*/ 	.byte	0x04, 0x17
        /*001a*/ 	.short	(.L_13 - .L_12)
.L_12:
        /*001c*/ 	.word	0x00000000
        /*0020*/ 	.short	0x0001
        /*0022*/ 	.short	0x0008
        /*0024*/ 	.byte	0x00, 0xf4, 0x21, 0x00


	//----- nvinfo : EIATTR_KPARAM_INFO
	.align		4
.L_13:
        /*0028*/ 	.byte	0x04, 0x17
        /*002a*/ 	.short	(.L_15 - .L_14)
.L_14:
        /*002c*/ 	.word	0x00000000
        /*0030*/ 	.short	0x0000
        /*0032*/ 	.short	0x0000
        /*0034*/ 	.byte	0x00, 0xf4, 0x21, 0x00


	//----- nvinfo : EIATTR_SPARSE_MMA_MASK
	.align		4
.L_15:
        /*0038*/ 	.byte	0x03, 0x50
        /*003a*/ 	.short	0x0000


	//----- nvinfo : EIATTR_MAXREG_COUNT
	.align		4
        /*003c*/ 	.byte	0x03, 0x1b
        /*003e*/ 	.short	0x00ff


	//----- nvinfo : EIATTR_EXIT_INSTR_OFFSETS
	.align		4
        /*0040*/ 	.byte	0x04, 0x1c
        /*0042*/ 	.short	(.L_17 - .L_16)


	//   ....[0]....
.L_16:
        /*0044*/ 	.word	0x000004e0


	//   ....[1]....
        /*0048*/ 	.word	0x00000500


	//----- nvinfo : EIATTR_REQNTID
	.align		4
.L_17:
        /*004c*/ 	.byte	0x04, 0x10
        /*004e*/ 	.short	(.L_19 - .L_18)
.L_18:
        /*0050*/ 	.word	0x00000080
        /*0054*/ 	.word	0x00000001
        /*0058*/ 	.word	0x00000001


	//----- nvinfo : EIATTR_CBANK_PARAM_SIZE
	.align		4
.L_19:
        /*005c*/ 	.byte	0x03, 0x19
        /*005e*/ 	.short	0x0014


	//----- nvinfo : EIATTR_PARAM_CBANK
	.align		4
        /*0060*/ 	.byte	0x04, 0x0a
        /*0062*/ 	.short	(.L_21 - .L_20)
	.align		4
.L_20:
        /*0064*/ 	.word	index@(.nv.constant0.triton_poi_fused_cat_constant_pad_nd_0)
        /*0068*/ 	.short	0x0210
        /*006a*/ 	.short	0x0014


	//----- nvinfo : EIATTR_SW_WAR
	.align		4
.L_21:
        /*006c*/ 	.byte	0x04, 0x36
        /*006e*/ 	.short	(.L_23 - .L_22)
.L_22:
        /*0070*/ 	.word	0x00000008
.L_23:


//--------------------- .nv.callgraph             --------------------------
	.section	.nv.callgraph,"",@"SHT_CUDA_CALLGRAPH"
	.align	4
	.sectionentsize	8
	.align		4
        /*0000*/ 	.word	0x00000000
	.align		4
        /*0004*/ 	.word	0xffffffff
	.align		4
        /*0008*/ 	.word	0x00000000
	.align		4
        /*000c*/ 	.word	0xfffffffe
	.align		4
        /*0010*/ 	.word	0x00000000
	.align		4
        /*0014*/ 	.word	0xfffffffd
	.align		4
        /*0018*/ 	.word	0x00000000
	.align		4
        /*001c*/ 	.word	0xfffffffc


//--------------------- .text.triton_poi_fused_cat_constant_pad_nd_0 --------------------------
	.section	.text.triton_poi_fused_cat_constant_pad_nd_0,"ax",@progbits
	.align	128
        .global         triton_poi_fused_cat_constant_pad_nd_0
        .type           triton_poi_fused_cat_constant_pad_nd_0,@function
        .size           triton_poi_fused_cat_constant_pad_nd_0,(.L_x_1 - triton_poi_fused_cat_constant_pad_nd_0)
        .other          triton_poi_fused_cat_constant_pad_nd_0,@"STO_CUDA_ENTRY STV_DEFAULT"
triton_poi_fused_cat_constant_pad_nd_0:
.text.triton_poi_fused_cat_constant_pad_nd_0:
[----:B------:R-:W0:Y:S02]  /*0000*/  LDC R1, c[0x0][0x28] ;  /* 0x00000a00ff017b82 */ /* 0x000e240000000800 */
[----:B------:R-:W1:Y:S01]  /*0010*/  S2R R0, SR_TID.X ;  /* 0x0000000000007919 */ /* 0x000e620000002100 */
[----:B------:R-:W-:Y:S01]  /*0020*/  ULDC.64 UR4, c[0x0][0x210] ;  /* 0x0000840000047ab9 */ /* 0x000fe20000000a00 */
[----:B------:R-:W2:Y:S01]  /*0030*/  S2R R3, SR_CTAID.X ;  /* 0x0000000000037919 */ /* 0x000ea20000002500 */
[----:B-1----:R-:W-:-:S05]  /*0040*/  LOP3.LUT R0, R0, 0x7f, RZ, 0xc0, !PT ;  /* 0x0000007f00007812 */ /* 0x002fca00078ec0ff */
[----:B--2---:R-:W-:-:S04]  /*0050*/  IMAD R0, R3, 0x80, R0 ;  /* 0x0000008003007824 */ /* 0x004fc800078e0200 */
[----:B------:R-:W-:-:S05]  /*0060*/  IMAD.HI R2, R0, 0x66666667, RZ ;  /* 0x6666666700027827 */ /* 0x000fca00078e02ff */
[----:B------:R-:W-:-:S04]  /*0070*/  SHF.R.U32.HI R3, RZ, 0x1f, R2 ;  /* 0x0000001fff037819 */ /* 0x000fc80000011602 */
[----:B------:R-:W-:Y:S01]  /*0080*/  LEA.HI.SX32 R3, R2, R3, 0x1e ;  /* 0x0000000302037211 */ /* 0x000fe200078ff2ff */
[----:B------:R-:W-:-:S04]  /*0090*/  IMAD.HI R2, R0, 0x51eb851f, RZ ;  /* 0x51eb851f00027827 */ /* 0x000fc800078e02ff */
[----:B------:R-:W-:Y:S01]  /*00a0*/  IMAD.HI R4, R3, 0x66666667, RZ ;  /* 0x6666666703047827 */ /* 0x000fe200078e02ff */
[----:B------:R-:W-:-:S03]  /*00b0*/  SHF.R.U32.HI R5, RZ, 0x1f, R2 ;  /* 0x0000001fff057819 */ /* 0x000fc60000011602 */
[----:B------:R-:W-:Y:S01]  /*00c0*/  IMAD R8, R3, -0xa, R0 ;  /* 0xfffffff603087824 */ /* 0x000fe200078e0200 */
[----:B------:R-:W-:-:S03]  /*00d0*/  SHF.R.U32.HI R7, RZ, 0x1f, R4 ;  /* 0x0000001fff077819 */ /* 0x000fc60000011604 */
[----:B------:R-:W-:Y:S01]  /*00e0*/  VIADD R10, R8, 0xfffffffd ;  /* 0xfffffffd080a7836 */ /* 0x000fe20000000000 */
[----:B------:R-:W-:Y:S02]  /*00f0*/  LEA.HI.SX32 R6, R4, R7, 0x1e ;  /* 0x0000000704067211 */ /* 0x000fe400078ff2ff */
[CC--:B------:R-:W-:Y:S02]  /*0100*/  LEA.HI.SX32 R4, R2.reuse, R5.reuse, 0x1b ;  /* 0x0000000502047211 */ /* 0x0c0fe400078fdaff */
[----:B------:R-:W-:Y:S01]  /*0110*/  LEA.HI R5, R2, R5, RZ, 0x1a ;  /* 0x0000000502057211 */ /* 0x000fe200078fd0ff */
[----:B------:R-:W-:Y:S01]  /*0120*/  IMAD R6, R6, -0xa, R3 ;  /* 0xfffffff606067824 */ /* 0x000fe200078e0203 */
[----:B------:R-:W-:-:S03]  /*0130*/  LEA.HI R3, R4, R4, RZ, 0x1 ;  /* 0x0000000404037211 */ /* 0x000fc600078f08ff */
[C---:B------:R-:W-:Y:S01]  /*0140*/  VIADD R7, R6.reuse, 0xfffffffd ;  /* 0xfffffffd06077836 */ /* 0x040fe20000000000 */
[----:B------:R-:W-:Y:S01]  /*0150*/  LOP3.LUT R3, R3, 0xfffffffe, RZ, 0xc0, !PT ;  /* 0xfffffffe03037812 */ /* 0x000fe200078ec0ff */
[----:B------:R-:W-:Y:S01]  /*0160*/  IMAD R5, R5, 0x40, R8 ;  /* 0x0000004005057824 */ /* 0x000fe200078e0208 */
[----:B------:R-:W-:Y:S01]  /*0170*/  CS2R R8, SRZ ;  /* 0x0000000000087805 */ /* 0x000fe2000001ff00 */
[----:B------:R-:W-:Y:S01]  /*0180*/  IMAD.SHL.U32 R6, R6, 0x4, RZ ;  /* 0x0000000406067824 */ /* 0x000fe200078e00ff */
[----:B------:R-:W-:Y:S01]  /*0190*/  LOP3.LUT R7, R7, R10, RZ, 0xfc, !PT ;  /* 0x0000000a07077212 */ /* 0x000fe200078efcff */
[----:B------:R-:W-:Y:S01]  /*01a0*/  IMAD.IADD R2, R4, 0x1, -R3 ;  /* 0x0000000104027824 */ /* 0x000fe200078e0a03 */
[----:B------:R-:W-:Y:S02]  /*01b0*/  SHF.R.S32.HI R3, RZ, 0x1f, R5 ;  /* 0x0000001fff037819 */ /* 0x000fe40000011405 */
[----:B------:R-:W-:Y:S02]  /*01c0*/  ISETP.GE.U32.AND P1, PT, R7, 0x4, PT ;  /* 0x000000040700780c */ /* 0x000fe40003f26070 */
[----:B------:R-:W-:-:S02]  /*01d0*/  IADD3 R5, P0, R6, R5, RZ ;  /* 0x0000000506057210 */ /* 0x000fc40007f1e0ff */
[----:B------:R-:W-:Y:S02]  /*01e0*/  ISETP.GT.AND P2, PT, R2, RZ, !P1 ;  /* 0x000000ff0200720c */ /* 0x000fe40004f44270 */
[----:B------:R-:W-:Y:S02]  /*01f0*/  LEA.HI.X.SX32 R6, R6, R3, 0x1, P0 ;  /* 0x0000000306067211 */ /* 0x000fe400000f0eff */
[----:B------:R-:W-:Y:S02]  /*0200*/  ISETP.LT.AND P4, PT, R0, 0x320, P2 ;  /* 0x000003200000780c */ /* 0x000fe40001781270 */
[----:B------:R-:W-:-:S04]  /*0210*/  LEA R4, P0, R5, UR4, 0x2 ;  /* 0x0000000405047c11 */ /* 0x000fc8000f8010ff */
[----:B------:R-:W-:Y:S01]  /*0220*/  LEA.HI.X R5, R5, UR5, R6, 0x2, P0 ;  /* 0x0000000505057c11 */ /* 0x000fe200080f1406 */
[----:B------:R-:W-:Y:S01]  /*0230*/  ULDC.64 UR4, c[0x0][0x208] ;  /* 0x0000820000047ab9 */ /* 0x000fe20000000a00 */
[----:B------:R-:W-:-:S05]  /*0240*/  CS2R R10, SRZ ;  /* 0x00000000000a7805 */ /* 0x000fca000001ff00 */
[----:B------:R-:W2:Y:S04]  /*0250*/  @P4 LDG.E.EL R9, desc[UR4][R4.64+-0x3c] ;  /* 0xffffc40404094981 */ /* 0x000ea8000c2e1900 */
[----:B------:R-:W3:Y:S01]  /*0260*/  @P4 LDG.E.EL R10, desc[UR4][R4.64+0x4] ;  /* 0x00000404040a4981 */ /* 0x000ee2000c2e1900 */
[----:B------:R-:W-:-:S03]  /*0270*/  ISETP.LT.AND P0, PT, R2, 0x1, !P1 ;  /* 0x000000010200780c */ /* 0x000fc60004f01270 */
[----:B------:R-:W4:Y:S01]  /*0280*/  @P4 LDG.E.EL R11, desc[UR4][R4.64+0x44] ;  /* 0x00004404040b4981 */ /* 0x000f22000c2e1900 */
[----:B------:R-:W-:Y:S01]  /*0290*/  ISETP.LT.AND P3, PT, R0, 0x320, P0 ;  /* 0x000003200000780c */ /* 0x000fe20000761270 */
[----:B------:R-:W-:Y:S01]  /*02a0*/  IMAD.MOV.U32 R12, RZ, RZ, RZ ;  /* 0x000000ffff0c7224 */ /* 0x000fe200078e00ff */
[----:B------:R-:W-:Y:S01]  /*02b0*/  CS2R R6, SRZ ;  /* 0x0000000000067805 */ /* 0x000fe2000001ff00 */
[----:B------:R-:W-:-:S04]  /*02c0*/  IMAD.MOV.U32 R3, RZ, RZ, RZ ;  /* 0x000000ffff037224 */ /* 0x000fc800078e00ff */
[----:B------:R-:W5:Y:S06]  /*02d0*/  @P4 LDG.E.EL R12, desc[UR4][R4.64+0x84] ;  /* 0x00008404040c4981 */ /* 0x000f6c000c2e1900 */
[----:B------:R-:W5:Y:S04]  /*02e0*/  @P3 LDG.E.EL R3, desc[UR4][R4.64+-0x3c] ;  /* 0xffffc40404033981 */ /* 0x000f68000c2e1900 */
[----:B------:R-:W5:Y:S04]  /*02f0*/  @P3 LDG.E.EL R6, desc[UR4][R4.64+0x4] ;  /* 0x0000040404063981 */ /* 0x000f68000c2e1900 */
[----:B------:R-:W5:Y:S04]  /*0300*/  @P3 LDG.E.EL R7, desc[UR4][R4.64+0x44] ;  /* 0x0000440404073981 */ /* 0x000f68000c2e1900 */
[----:B------:R1:W5:Y:S02]  /*0310*/  @P3 LDG.E.EL R8, desc[UR4][R4.64+0x84] ;  /* 0x0000840404083981 */ /* 0x000364000c2e1900 */
[----:B-1----:R-:W1:Y:S01]  /*0320*/  LDC.64 R4, c[0x0][0x218] ;  /* 0x00008600ff047b82 */ /* 0x002e620000000a00 */
[----:B--2---:R-:W-:-:S04]  /*0330*/  SEL R9, R9, RZ, P4 ;  /* 0x000000ff09097207 */ /* 0x004fc80002000000 */
[----:B------:R-:W-:Y:S02]  /*0340*/  FSETP.NAN.AND P6, PT, R9, R9, PT ;  /* 0x000000090900720b */ /* 0x000fe40003fc8000 */
[----:B---3--:R-:W-:-:S04]  /*0350*/  SEL R10, R10, RZ, P4 ;  /* 0x000000ff0a0a7207 */ /* 0x008fc80002000000 */
[----:B------:R-:W-:-:S07]  /*0360*/  FSETP.GT.AND P5, PT, R9, R10, PT ;  /* 0x0000000a0900720b */ /* 0x000fce0003fa4000 */
[----:B------:R-:W-:Y:S02]  /*0370*/  @!P6 FSEL R9, R9, R10, P5 ;  /* 0x0000000a0909e208 */ /* 0x000fe40002800000 */
[----:B----4-:R-:W-:-:S04]  /*0380*/  SEL R10, R11, RZ, P4 ;  /* 0x000000ff0b0a7207 */ /* 0x010fc80002000000 */
[C---:B------:R-:W-:Y:S02]  /*0390*/  FSETP.GT.AND P5, PT, R9.reuse, R10, PT ;  /* 0x0000000a0900720b */ /* 0x040fe40003fa4000 */
[----:B------:R-:W-:Y:S02]  /*03a0*/  FSETP.NAN.AND P6, PT, R9, R9, PT ;  /* 0x000000090900720b */ /* 0x000fe40003fc8000 */
[----:B-----5:R-:W-:Y:S02]  /*03b0*/  SEL R12, R12, RZ, P4 ;  /* 0x000000ff0c0c7207 */ /* 0x020fe40002000000 */
[----:B------:R-:W-:-:S07]  /*03c0*/  SEL R3, R3, RZ, P3 ;  /* 0x000000ff03037207 */ /* 0x000fce0001800000 */
[----:B------:R-:W-:Y:S02]  /*03d0*/  @!P5 FSEL R9, R9, R10, P6 ;  /* 0x0000000a0909d208 */ /* 0x000fe40003000000 */
[----:B------:R-:W-:Y:S02]  /*03e0*/  SEL R6, R6, RZ, P3 ;  /* 0x000000ff06067207 */ /* 0x000fe40001800000 */
[----:B------:R-:W-:Y:S02]  /*03f0*/  FSETP.GT.AND P4, PT, R9, R12, PT ;  /* 0x0000000c0900720b */ /* 0x000fe40003f84000 */
[----:B------:R-:W-:Y:S01]  /*0400*/  SEL R7, R7, RZ, P3 ;  /* 0x000000ff07077207 */ /* 0x000fe20001800000 */
[----:B------:R-:W-:Y:S01]  /*0410*/  FADD R6, R3, R6 ;  /* 0x0000000603067221 */ /* 0x000fe20000000000 */
[----:B------:R-:W-:Y:S02]  /*0420*/  SEL R8, R8, RZ, P3 ;  /* 0x000000ff08087207 */ /* 0x000fe40001800000 */
[----:B------:R-:W-:Y:S01]  /*0430*/  FSETP.NAN.AND P3, PT, R9, R9, PT ;  /* 0x000000090900720b */ /* 0x000fe20003f68000 */
[----:B------:R-:W-:Y:S01]  /*0440*/  FADD R7, R6, R7 ;  /* 0x0000000706077221 */ /* 0x000fe20000000000 */
[----:B------:R-:W-:-:S03]  /*0450*/  ISETP.GE.AND P5, PT, R2, 0x1, PT ;  /* 0x000000010200780c */ /* 0x000fc60003fa6270 */
[----:B------:R-:W-:Y:S02]  /*0460*/  FADD R8, R7, R8 ;  /* 0x0000000807087221 */ /* 0x000fe40000000000 */
[----:B------:R-:W-:Y:S02]  /*0470*/  @!P4 FSEL R9, R9, R12, P3 ;  /* 0x0000000c0909c208 */ /* 0x000fe40001800000 */
[----:B------:R-:W-:Y:S01]  /*0480*/  ISETP.GE.AND P3, PT, R0, 0x320, PT ;  /* 0x000003200000780c */ /* 0x000fe20003f66270 */
[----:B------:R-:W-:Y:S01]  /*0490*/  FMUL R8, R8, 0.25 ;  /* 0x3e80000008087820 */ /* 0x000fe20000400000 */
[----:B-1----:R-:W-:-:S04]  /*04a0*/  IMAD.WIDE R2, R0, 0x4, R4 ;  /* 0x0000000400027825 */ /* 0x002fc800078e0204 */
[----:B------:R-:W-:Y:S02]  /*04b0*/  FSEL R8, R8, RZ, P0 ;  /* 0x000000ff08087208 */ /* 0x000fe40000000000 */
[----:B------:R-:W-:-:S04]  /*04c0*/  @P5 FSEL R8, R9, RZ, P2 ;  /* 0x000000ff09085208 */ /* 0x000fc80001000000 */
[----:B------:R-:W-:Y:S01]  /*04d0*/  SEL R5, R8, RZ, !P1 ;  /* 0x000000ff08057207 */ /* 0x000fe20004800000 */
[----:B------:R-:W-:Y:S06]  /*04e0*/  @P3 EXIT ;  /* 0x000000000000394d */ /* 0x000fec0003800000 */
[----:B------:R-:W-:Y:S01]  /*04f0*/  STG.E desc[UR4][R2.64], R5 ;  /* 0x0000000502007986 */ /* 0x000fe2000c101904 */
[----:B------:R-:W-:Y:S05]  /*0500*/  EXIT ;  /* 0x000000000000794d */ /* 0x000fea0003800000 */
.L_x_0:
[----:B------:R-:W-:-:S00]  /*0510*/  BRA `(.L_x_0) ;  /* 0xfffffffc00fc7947 */ /* 0x000fc0000383ffff */
[----:B------:R-:W-:-:S00]  /*0520*/  NOP ;  /* 0x0000000000007918 */ /* 0x000fc00000000000 */
        /* <DEDUP_REMOVED lines=13> */
.L_x_1:


//--------------------- .nv.constant0.triton_poi_fused_cat_constant_pad_nd_0 --------------------------
	.section	.nv.constant0.triton_poi_fused_cat_constant_pad_nd_0,"a",@progbits
	.sectionflags	@""
	.align	4
.nv.constant0.triton_poi_fused_cat_constant_pad_nd_0:
	.zero		548
